//
// Generated by NVIDIA NVVM Compiler
//
// Compiler Build ID: CL-36424714
// Cuda compilation tools, release 13.0, V13.0.88
// Based on NVVM 20.0.0
//

.version 9.0
.target sm_100
.address_size 64

	// .globl	_Z7bfsBasePmmmPKmS1_Pb

.visible .entry _Z7bfsBasePmmmPKmS1_Pb(
	.param .u64 .ptr .align 1 _Z7bfsBasePmmmPKmS1_Pb_param_0,
	.param .u64 _Z7bfsBasePmmmPKmS1_Pb_param_1,
	.param .u64 _Z7bfsBasePmmmPKmS1_Pb_param_2,
	.param .u64 .ptr .align 1 _Z7bfsBasePmmmPKmS1_Pb_param_3,
	.param .u64 .ptr .align 1 _Z7bfsBasePmmmPKmS1_Pb_param_4,
	.param .u64 .ptr .align 1 _Z7bfsBasePmmmPKmS1_Pb_param_5
)
{
	.reg .pred 	%p<14>;
	.reg .b16 	%rs<6>;
	.reg .b32 	%r<7>;
	.reg .b64 	%rd<71>;

	ld.param.u64 	%rd32, [_Z7bfsBasePmmmPKmS1_Pb_param_0];
	ld.param.u64 	%rd29, [_Z7bfsBasePmmmPKmS1_Pb_param_1];
	ld.param.u64 	%rd30, [_Z7bfsBasePmmmPKmS1_Pb_param_2];
	ld.param.u64 	%rd31, [_Z7bfsBasePmmmPKmS1_Pb_param_3];
	ld.param.u64 	%rd33, [_Z7bfsBasePmmmPKmS1_Pb_param_4];
	ld.param.u64 	%rd34, [_Z7bfsBasePmmmPKmS1_Pb_param_5];
	cvta.to.global.u64 	%rd1, %rd34;
	cvta.to.global.u64 	%rd2, %rd33;
	cvta.to.global.u64 	%rd3, %rd32;
	mov.u32 	%r1, %ntid.x;
	shl.b32 	%r2, %r1, 10;
	mov.u32 	%r3, %ctaid.y;
	mul.wide.u32 	%rd35, %r2, %r3;
	mov.u32 	%r4, %ctaid.x;
	mul.lo.s32 	%r5, %r1, %r4;
	cvt.u64.u32 	%rd36, %r5;
	mov.u32 	%r6, %tid.x;
	cvt.u64.u32 	%rd37, %r6;
	add.s64 	%rd38, %rd36, %rd37;
	add.s64 	%rd4, %rd38, %rd35;
	setp.ge.u64 	%p1, %rd4, %rd30;
	@%p1 bra 	$L__BB0_22;
	shl.b64 	%rd39, %rd4, 3;
	add.s64 	%rd40, %rd3, %rd39;
	ld.global.u64 	%rd41, [%rd40];
	setp.ne.s64 	%p2, %rd41, %rd29;
	@%p2 bra 	$L__BB0_22;
	cvta.to.global.u64 	%rd42, %rd31;
	add.s64 	%rd5, %rd42, %rd39;
	ld.global.u64 	%rd6, [%rd5];
	add.s64 	%rd44, %rd4, 1;
	setp.ge.u64 	%p3, %rd44, %rd30;
	@%p3 bra 	$L__BB0_4;
	ld.global.u64 	%rd65, [%rd5+8];
	bra.uni 	$L__BB0_5;
$L__BB0_4:
	ld.global.u64 	%rd65, [%rd2];
$L__BB0_5:
	setp.ge.u64 	%p4, %rd6, %rd65;
	@%p4 bra 	$L__BB0_22;
	add.s64 	%rd10, %rd29, 1;
	sub.s64 	%rd45, %rd65, %rd6;
	and.b64  	%rd66, %rd45, 3;
	setp.eq.s64 	%p5, %rd66, 0;
	mov.u64 	%rd70, %rd6;
	@%p5 bra 	$L__BB0_11;
	shl.b64 	%rd46, %rd6, 3;
	add.s64 	%rd67, %rd2, %rd46;
	add.s64 	%rd70, %rd6, %rd66;
$L__BB0_8:
	.pragma "nounroll";
	ld.global.u64 	%rd47, [%rd67];
	shl.b64 	%rd48, %rd47, 3;
	add.s64 	%rd16, %rd3, %rd48;
	ld.global.u64 	%rd49, [%rd16];
	setp.ne.s64 	%p6, %rd49, -1;
	@%p6 bra 	$L__BB0_10;
	st.global.u64 	[%rd16], %rd10;
	mov.b16 	%rs1, 1;
	st.global.u8 	[%rd1], %rs1;
$L__BB0_10:
	add.s64 	%rd67, %rd67, 8;
	add.s64 	%rd66, %rd66, -1;
	setp.ne.s64 	%p7, %rd66, 0;
	@%p7 bra 	$L__BB0_8;
$L__BB0_11:
	sub.s64 	%rd50, %rd6, %rd65;
	setp.gt.u64 	%p8, %rd50, -4;
	@%p8 bra 	$L__BB0_22;
	shl.b64 	%rd51, %rd70, 3;
	add.s64 	%rd52, %rd51, %rd2;
	add.s64 	%rd69, %rd52, 16;
$L__BB0_13:
	ld.global.u64 	%rd53, [%rd69+-16];
	shl.b64 	%rd54, %rd53, 3;
	add.s64 	%rd23, %rd3, %rd54;
	ld.global.u64 	%rd55, [%rd23];
	setp.ne.s64 	%p9, %rd55, -1;
	@%p9 bra 	$L__BB0_15;
	st.global.u64 	[%rd23], %rd10;
	mov.b16 	%rs2, 1;
	st.global.u8 	[%rd1], %rs2;
$L__BB0_15:
	ld.global.u64 	%rd56, [%rd69+-8];
	shl.b64 	%rd57, %rd56, 3;
	add.s64 	%rd24, %rd3, %rd57;
	ld.global.u64 	%rd58, [%rd24];
	setp.ne.s64 	%p10, %rd58, -1;
	@%p10 bra 	$L__BB0_17;
	st.global.u64 	[%rd24], %rd10;
	mov.b16 	%rs3, 1;
	st.global.u8 	[%rd1], %rs3;
$L__BB0_17:
	ld.global.u64 	%rd59, [%rd69];
	shl.b64 	%rd60, %rd59, 3;
	add.s64 	%rd25, %rd3, %rd60;
	ld.global.u64 	%rd61, [%rd25];
	setp.ne.s64 	%p11, %rd61, -1;
	@%p11 bra 	$L__BB0_19;
	st.global.u64 	[%rd25], %rd10;
	mov.b16 	%rs4, 1;
	st.global.u8 	[%rd1], %rs4;
$L__BB0_19:
	ld.global.u64 	%rd62, [%rd69+8];
	shl.b64 	%rd63, %rd62, 3;
	add.s64 	%rd26, %rd3, %rd63;
	ld.global.u64 	%rd64, [%rd26];
	setp.ne.s64 	%p12, %rd64, -1;
	@%p12 bra 	$L__BB0_21;
	st.global.u64 	[%rd26], %rd10;
	mov.b16 	%rs5, 1;
	st.global.u8 	[%rd1], %rs5;
$L__BB0_21:
	add.s64 	%rd70, %rd70, 4;
	add.s64 	%rd69, %rd69, 32;
	setp.lt.u64 	%p13, %rd70, %rd65;
	@%p13 bra 	$L__BB0_13;
$L__BB0_22:
	ret;

}
	// .globl	_Z11bfsCoalescePmmmPKmS1_Pb
.visible .entry _Z11bfsCoalescePmmmPKmS1_Pb(
	.param .u64 .ptr .align 1 _Z11bfsCoalescePmmmPKmS1_Pb_param_0,
	.param .u64 _Z11bfsCoalescePmmmPKmS1_Pb_param_1,
	.param .u64 _Z11bfsCoalescePmmmPKmS1_Pb_param_2,
	.param .u64 .ptr .align 1 _Z11bfsCoalescePmmmPKmS1_Pb_param_3,
	.param .u64 .ptr .align 1 _Z11bfsCoalescePmmmPKmS1_Pb_param_4,
	.param .u64 .ptr .align 1 _Z11bfsCoalescePmmmPKmS1_Pb_param_5
)
{
	.reg .pred 	%p<18>;
	.reg .b16 	%rs<6>;
	.reg .b32 	%r<7>;
	.reg .b64 	%rd<79>;

	ld.param.u64 	%rd35, [_Z11bfsCoalescePmmmPKmS1_Pb_param_0];
	ld.param.u64 	%rd33, [_Z11bfsCoalescePmmmPKmS1_Pb_param_1];
	ld.param.u64 	%rd36, [_Z11bfsCoalescePmmmPKmS1_Pb_param_2];
	ld.param.u64 	%rd34, [_Z11bfsCoalescePmmmPKmS1_Pb_param_3];
	ld.param.u64 	%rd37, [_Z11bfsCoalescePmmmPKmS1_Pb_param_4];
	ld.param.u64 	%rd38, [_Z11bfsCoalescePmmmPKmS1_Pb_param_5];
	cvta.to.global.u64 	%rd1, %rd38;
	cvta.to.global.u64 	%rd2, %rd37;
	cvta.to.global.u64 	%rd3, %rd35;
	mov.u32 	%r1, %ntid.x;
	shl.b32 	%r2, %r1, 10;
	mov.u32 	%r3, %ctaid.y;
	mul.wide.u32 	%rd39, %r2, %r3;
	mov.u32 	%r4, %ctaid.x;
	mul.lo.s32 	%r5, %r1, %r4;
	cvt.u64.u32 	%rd40, %r5;
	mov.u32 	%r6, %tid.x;
	cvt.u64.u32 	%rd41, %r6;
	add.s64 	%rd42, %rd40, %rd41;
	add.s64 	%rd43, %rd42, %rd39;
	shr.u64 	%rd4, %rd43, 5;
	and.b64  	%rd75, %rd42, 31;
	setp.ge.u64 	%p1, %rd4, %rd36;
	@%p1 bra 	$L__BB1_24;
	shl.b64 	%rd44, %rd4, 3;
	add.s64 	%rd45, %rd3, %rd44;
	ld.global.u64 	%rd46, [%rd45];
	setp.ne.s64 	%p2, %rd46, %rd33;
	@%p2 bra 	$L__BB1_24;
	cvta.to.global.u64 	%rd47, %rd34;
	add.s64 	%rd49, %rd47, %rd44;
	ld.global.u64 	%rd6, [%rd49];
	ld.global.u64 	%rd7, [%rd49+8];
	setp.ge.u64 	%p3, %rd75, %rd7;
	@%p3 bra 	$L__BB1_24;
	add.s64 	%rd8, %rd33, 1;
	not.b64 	%rd50, %rd75;
	add.s64 	%rd9, %rd7, %rd50;
	shr.u64 	%rd51, %rd9, 5;
	add.s64 	%rd52, %rd51, 1;
	and.b64  	%rd73, %rd52, 3;
	and.b64  	%rd53, %rd9, 96;
	setp.eq.s64 	%p4, %rd53, 96;
	mov.u64 	%rd78, %rd75;
	@%p4 bra 	$L__BB1_9;
	shl.b64 	%rd54, %rd75, 3;
	add.s64 	%rd74, %rd2, %rd54;
	shl.b64 	%rd55, %rd73, 5;
	or.b64  	%rd78, %rd55, %rd75;
$L__BB1_5:
	.pragma "nounroll";
	setp.lt.u64 	%p5, %rd75, %rd6;
	@%p5 bra 	$L__BB1_8;
	ld.global.u64 	%rd56, [%rd74];
	shl.b64 	%rd57, %rd56, 3;
	add.s64 	%rd16, %rd3, %rd57;
	ld.global.u64 	%rd58, [%rd16];
	setp.ne.s64 	%p6, %rd58, -1;
	@%p6 bra 	$L__BB1_8;
	st.global.u64 	[%rd16], %rd8;
	mov.b16 	%rs1, 1;
	st.global.u8 	[%rd1], %rs1;
$L__BB1_8:
	add.s64 	%rd75, %rd75, 32;
	add.s64 	%rd74, %rd74, 256;
	add.s64 	%rd73, %rd73, -1;
	setp.ne.s64 	%p7, %rd73, 0;
	@%p7 bra 	$L__BB1_5;
$L__BB1_9:
	setp.lt.u64 	%p8, %rd9, 96;
	@%p8 bra 	$L__BB1_24;
	shl.b64 	%rd59, %rd78, 3;
	add.s64 	%rd60, %rd59, %rd2;
	add.s64 	%rd77, %rd60, 512;
$L__BB1_11:
	setp.lt.u64 	%p9, %rd78, %rd6;
	@%p9 bra 	$L__BB1_14;
	ld.global.u64 	%rd61, [%rd77+-512];
	shl.b64 	%rd62, %rd61, 3;
	add.s64 	%rd24, %rd3, %rd62;
	ld.global.u64 	%rd63, [%rd24];
	setp.ne.s64 	%p10, %rd63, -1;
	@%p10 bra 	$L__BB1_14;
	st.global.u64 	[%rd24], %rd8;
	mov.b16 	%rs2, 1;
	st.global.u8 	[%rd1], %rs2;
$L__BB1_14:
	add.s64 	%rd25, %rd78, 32;
	setp.lt.u64 	%p11, %rd25, %rd6;
	@%p11 bra 	$L__BB1_17;
	ld.global.u64 	%rd64, [%rd77+-256];
	shl.b64 	%rd65, %rd64, 3;
	add.s64 	%rd26, %rd3, %rd65;
	ld.global.u64 	%rd66, [%rd26];
	setp.ne.s64 	%p12, %rd66, -1;
	@%p12 bra 	$L__BB1_17;
	st.global.u64 	[%rd26], %rd8;
	mov.b16 	%rs3, 1;
	st.global.u8 	[%rd1], %rs3;
$L__BB1_17:
	add.s64 	%rd27, %rd25, 32;
	setp.lt.u64 	%p13, %rd27, %rd6;
	@%p13 bra 	$L__BB1_20;
	ld.global.u64 	%rd67, [%rd77];
	shl.b64 	%rd68, %rd67, 3;
	add.s64 	%rd28, %rd3, %rd68;
	ld.global.u64 	%rd69, [%rd28];
	setp.ne.s64 	%p14, %rd69, -1;
	@%p14 bra 	$L__BB1_20;
	st.global.u64 	[%rd28], %rd8;
	mov.b16 	%rs4, 1;
	st.global.u8 	[%rd1], %rs4;
$L__BB1_20:
	add.s64 	%rd29, %rd27, 32;
	setp.lt.u64 	%p15, %rd29, %rd6;
	@%p15 bra 	$L__BB1_23;
	ld.global.u64 	%rd70, [%rd77+256];
	shl.b64 	%rd71, %rd70, 3;
	add.s64 	%rd30, %rd3, %rd71;
	ld.global.u64 	%rd72, [%rd30];
	setp.ne.s64 	%p16, %rd72, -1;
	@%p16 bra 	$L__BB1_23;
	st.global.u64 	[%rd30], %rd8;
	mov.b16 	%rs5, 1;
	st.global.u8 	[%rd1], %rs5;
$L__BB1_23:
	add.s64 	%rd77, %rd77, 1024;
	add.s64 	%rd78, %rd29, 32;
	setp.lt.u64 	%p17, %rd78, %rd7;
	@%p17 bra 	$L__BB1_11;
$L__BB1_24:
	ret;

}
	// .globl	_Z16bfsCoalesceChunkPmmmPKmS1_Pb
.visible .entry _Z16bfsCoalesceChunkPmmmPKmS1_Pb(
	.param .u64 .ptr .align 1 _Z16bfsCoalesceChunkPmmmPKmS1_Pb_param_0,
	.param .u64 _Z16bfsCoalesceChunkPmmmPKmS1_Pb_param_1,
	.param .u64 _Z16bfsCoalesceChunkPmmmPKmS1_Pb_param_2,
	.param .u64 .ptr .align 1 _Z16bfsCoalesceChunkPmmmPKmS1_Pb_param_3,
	.param .u64 .ptr .align 1 _Z16bfsCoalesceChunkPmmmPKmS1_Pb_param_4,
	.param .u64 .ptr .align 1 _Z16bfsCoalesceChunkPmmmPKmS1_Pb_param_5
)
{


	ret;

}


// ===== COMPILED SASS (sm_100) =====

	.target	sm_100

	.elftype	@"ET_EXEC"


//--------------------- .note.nv.tkinfo           --------------------------
	.section	.note.nv.tkinfo,"",@"SHT_NOTE"
	.sectionflags	@"SHF_NOTE_NV_TKINFO"
	.tkinfo
        /*0018*/ 	.word	0x00000002
        /*0030*/ 	.string	""
        /*0030*/ 	.string	"ptxas"
        /*0030*/ 	.string	"Cuda compilation tools, release 13.0, V13.0.88"
        /*0030*/ 	.string	"Build cuda_13.0.r13.0/compiler.36424714_0"
        /*0030*/ 	.string	"-arch sm_100 -m 64 "



//--------------------- .note.nv.cuinfo           --------------------------
	.section	.note.nv.cuinfo,"",@"SHT_NOTE"
	.sectionflags	@"SHF_NOTE_NV_CUINFO"
        /*0018*/ 	.short	0x0002
        /*001a*/ 	.short	0x0064
        /*001c*/ 	.short	0x0082
	.zero		2


//--------------------- .nv.info                  --------------------------
	.section	.nv.info,"",@"SHT_CUDA_INFO"
	.align	4


	//----- nvinfo : EIATTR_REGCOUNT
	.align		4
        /*0000*/ 	.byte	0x04, 0x2f
        /*0002*/ 	.short	(.L_1 - .L_0)
	.align		4
.L_0:
        /*0004*/ 	.word	index@(_Z7bfsBasePmmmPKmS1_Pb)
        /*0008*/ 	.word	0x00000016


	//----- nvinfo : EIATTR_FRAME_SIZE
	.align		4
.L_1:
        /*000c*/ 	.byte	0x04, 0x11
        /*000e*/ 	.short	(.L_3 - .L_2)
	.align		4
.L_2:
        /*0010*/ 	.word	index@(_Z7bfsBasePmmmPKmS1_Pb)
        /*0014*/ 	.word	0x00000000


	//----- nvinfo : EIATTR_REGCOUNT
	.align		4
.L_3:
        /*0018*/ 	.byte	0x04, 0x2f
        /*001a*/ 	.short	(.L_5 - .L_4)
	.align		4
.L_4:
        /*001c*/ 	.word	index@(_Z11bfsCoalescePmmmPKmS1_Pb)
        /*0020*/ 	.word	0x0000001c


	//----- nvinfo : EIATTR_FRAME_SIZE
	.align		4
.L_5:
        /*0024*/ 	.byte	0x04, 0x11
        /*0026*/ 	.short	(.L_7 - .L_6)
	.align		4
.L_6:
        /*0028*/ 	.word	index@(_Z11bfsCoalescePmmmPKmS1_Pb)
        /*002c*/ 	.word	0x00000000


	//----- nvinfo : EIATTR_REGCOUNT
	.align		4
.L_7:
        /*0030*/ 	.byte	0x04, 0x2f
        /*0032*/ 	.short	(.L_9 - .L_8)
	.align		4
.L_8:
        /*0034*/ 	.word	index@(_Z16bfsCoalesceChunkPmmmPKmS1_Pb)
        /*0038*/ 	.word	0x00000004


	//----- nvinfo : EIATTR_FRAME_SIZE
	.align		4
.L_9:
        /*003c*/ 	.byte	0x04, 0x11
        /*003e*/ 	.short	(.L_11 - .L_10)
	.align		4
.L_10:
        /*0040*/ 	.word	index@(_Z16bfsCoalesceChunkPmmmPKmS1_Pb)
        /*0044*/ 	.word	0x00000000


	//----- nvinfo : EIATTR_MIN_STACK_SIZE
	.align		4
.L_11:
        /*0048*/ 	.byte	0x04, 0x12
        /*004a*/ 	.short	(.L_13 - .L_12)
	.align		4
.L_12:
        /*004c*/ 	.word	index@(_Z16bfsCoalesceChunkPmmmPKmS1_Pb)
        /*0050*/ 	.word	0x00000000


	//----- nvinfo : EIATTR_MIN_STACK_SIZE
	.align		4
.L_13:
        /*0054*/ 	.byte	0x04, 0x12
        /*0056*/ 	.short	(.L_15 - .L_14)
	.align		4
.L_14:
        /*0058*/ 	.word	index@(_Z11bfsCoalescePmmmPKmS1_Pb)
        /*005c*/ 	.word	0x00000000


	//----- nvinfo : EIATTR_MIN_STACK_SIZE
	.align		4
.L_15:
        /*0060*/ 	.byte	0x04, 0x12
        /*0062*/ 	.short	(.L_17 - .L_16)
	.align		4
.L_16:
        /*0064*/ 	.word	index@(_Z7bfsBasePmmmPKmS1_Pb)
        /*0068*/ 	.word	0x00000000
.L_17:


//--------------------- .nv.compat                --------------------------
	.section	.nv.compat,"",@"SHT_CUDA_COMPAT_INFO"
	.align	4
        /*0000*/ 	.byte	0x02, 0x09, 0x00, 0x00, 0x02, 0x02, 0x01, 0x00, 0x02, 0x05, 0x05, 0x00, 0x03, 0x07, 0x01, 0x01
        /*0010*/ 	.byte	0x02, 0x03, 0x00, 0x00, 0x02, 0x06, 0x01, 0x00, 0x04, 0x0b, 0x08, 0x00, 0x09, 0x00, 0x00, 0x00
        /*0020*/ 	.byte	0x00, 0x00, 0x00, 0x00


//--------------------- .nv.info._Z16bfsCoalesceChunkPmmmPKmS1_Pb --------------------------
	.section	.nv.info._Z16bfsCoalesceChunkPmmmPKmS1_Pb,"",@"SHT_CUDA_INFO"
	.sectionflags	@""
	.align	4


	//----- nvinfo : EIATTR_CUDA_API_VERSION
	.align		4
        /*0000*/ 	.byte	0x04, 0x37
        /*0002*/ 	.short	(.L_19 - .L_18)
.L_18:
        /*0004*/ 	.word	0x00000082


	//----- nvinfo : EIATTR_KPARAM_INFO
	.align		4
.L_19:
        /*0008*/ 	.byte	0x04, 0x17
        /*000a*/ 	.short	(.L_21 - .L_20)
.L_20:
        /*000c*/ 	.word	0x00000000
        /*0010*/ 	.short	0x0005
        /*0012*/ 	.short	0x0028
        /*0014*/ 	.byte	0x00, 0xf5, 0x21, 0x00


	//----- nvinfo : EIATTR_KPARAM_INFO
	.align		4
.L_21:
        /*0018*/ 	.byte	0x04, 0x17
        /*001a*/ 	.short	(.L_23 - .L_22)
.L_22:
        /*001c*/ 	.word	0x00000000
        /*0020*/ 	.short	0x0004
        /*0022*/ 	.short	0x0020
        /*0024*/ 	.byte	0x00, 0xf5, 0x21, 0x00


	//----- nvinfo : EIATTR_KPARAM_INFO
	.align		4
.L_23:
        /*0028*/ 	.byte	0x04, 0x17
        /*002a*/ 	.short	(.L_25 - .L_24)
.L_24:
        /*002c*/ 	.word	0x00000000
        /*0030*/ 	.short	0x0003
        /*0032*/ 	.short	0x0018
        /*0034*/ 	.byte	0x00, 0xf5, 0x21, 0x00


	//----- nvinfo : EIATTR_KPARAM_INFO
	.align		4
.L_25:
        /*0038*/ 	.byte	0x04, 0x17
        /*003a*/ 	.short	(.L_27 - .L_26)
.L_26:
        /*003c*/ 	.word	0x00000000
        /*0040*/ 	.short	0x0002
        /*0042*/ 	.short	0x0010
        /*0044*/ 	.byte	0x00, 0xf0, 0x21, 0x00


	//----- nvinfo : EIATTR_KPARAM_INFO
	.align		4
.L_27:
        /*0048*/ 	.byte	0x04, 0x17
        /*004a*/ 	.short	(.L_29 - .L_28)
.L_28:
        /*004c*/ 	.word	0x00000000
        /*0050*/ 	.short	0x0001
        /*0052*/ 	.short	0x0008
        /*0054*/ 	.byte	0x00, 0xf0, 0x21, 0x00


	//----- nvinfo : EIATTR_KPARAM_INFO
	.align		4
.L_29:
        /*0058*/ 	.byte	0x04, 0x17
        /*005a*/ 	.short	(.L_31 - .L_30)
.L_30:
        /*005c*/ 	.word	0x00000000
        /*0060*/ 	.short	0x0000
        /*0062*/ 	.short	0x0000
        /*0064*/ 	.byte	0x00, 0xf5, 0x21, 0x00


	//----- nvinfo : EIATTR_SPARSE_MMA_MASK
	.align		4
.L_31:
        /*0068*/ 	.byte	0x03, 0x50
        /*006a*/ 	.short	0x0000


	//----- nvinfo : EIATTR_MAXREG_COUNT
	.align		4
        /*006c*/ 	.byte	0x03, 0x1b
        /*006e*/ 	.short	0x00ff


	//----- nvinfo : EIATTR_MERCURY_ISA_VERSION
	.align		4
        /*0070*/ 	.byte	0x03, 0x5f
        /*0072*/ 	.short	0x0101


	//----- nvinfo : EIATTR_VRC_CTA_INIT_COUNT
	.align		4
        /*0074*/ 	.byte	0x02, 0x4a
	.zero		1
	.zero		1


	//----- nvinfo : EIATTR_EXIT_INSTR_OFFSETS
	.align		4
        /*0078*/ 	.byte	0x04, 0x1c
        /*007a*/ 	.short	(.L_33 - .L_32)


	//   ....[0]....
.L_32:
        /*007c*/ 	.word	0x00000010


	//----- nvinfo : EIATTR_CBANK_PARAM_SIZE
	.align		4
.L_33:
        /*0080*/ 	.byte	0x03, 0x19
        /*0082*/ 	.short	0x0030


	//----- nvinfo : EIATTR_PARAM_CBANK
	.align		4
        /*0084*/ 	.byte	0x04, 0x0a
        /*0086*/ 	.short	(.L_35 - .L_34)
	.align		4
.L_34:
        /*0088*/ 	.word	index@(.nv.constant0._Z16bfsCoalesceChunkPmmmPKmS1_Pb)
        /*008c*/ 	.short	0x0380
        /*008e*/ 	.short	0x0030


	//----- nvinfo : EIATTR_SW_WAR
	.align		4
.L_35:
        /*0090*/ 	.byte	0x04, 0x36
        /*0092*/ 	.short	(.L_37 - .L_36)
.L_36:
        /*0094*/ 	.word	0x00000008
.L_37:


//--------------------- .nv.info._Z11bfsCoalescePmmmPKmS1_Pb --------------------------
	.section	.nv.info._Z11bfsCoalescePmmmPKmS1_Pb,"",@"SHT_CUDA_INFO"
	.sectionflags	@""
	.align	4


	//----- nvinfo : EIATTR_CUDA_API_VERSION
	.align		4
        /*0000*/ 	.byte	0x04, 0x37
        /*0002*/ 	.short	(.L_39 - .L_38)
.L_38:
        /*0004*/ 	.word	0x00000082


	//----- nvinfo : EIATTR_KPARAM_INFO
	.align		4
.L_39:
        /*0008*/ 	.byte	0x04, 0x17
        /*000a*/ 	.short	(.L_41 - .L_40)
.L_40:
        /*000c*/ 	.word	0x00000000
        /*0010*/ 	.short	0x0005
        /*0012*/ 	.short	0x0028
        /*0014*/ 	.byte	0x00, 0xf5, 0x21, 0x00


	//----- nvinfo : EIATTR_KPARAM_INFO
	.align		4
.L_41:
        /*0018*/ 	.byte	0x04, 0x17
        /*001a*/ 	.short	(.L_43 - .L_42)
.L_42:
        /*001c*/ 	.word	0x00000000
        /*0020*/ 	.short	0x0004
        /*0022*/ 	.short	0x0020
        /*0024*/ 	.byte	0x00, 0xf5, 0x21, 0x00


	//----- nvinfo : EIATTR_KPARAM_INFO
	.align		4
.L_43:
        /*0028*/ 	.byte	0x04, 0x17
        /*002a*/ 	.short	(.L_45 - .L_44)
.L_44:
        /*002c*/ 	.word	0x00000000
        /*0030*/ 	.short	0x0003
        /*0032*/ 	.short	0x0018
        /*0034*/ 	.byte	0x00, 0xf5, 0x21, 0x00


	//----- nvinfo : EIATTR_KPARAM_INFO
	.align		4
.L_45:
        /*0038*/ 	.byte	0x04, 0x17
        /*003a*/ 	.short	(.L_47 - .L_46)
.L_46:
        /*003c*/ 	.word	0x00000000
        /*0040*/ 	.short	0x0002
        /*0042*/ 	.short	0x0010
        /*0044*/ 	.byte	0x00, 0xf0, 0x21, 0x00


	//----- nvinfo : EIATTR_KPARAM_INFO
	.align		4
.L_47:
        /*0048*/ 	.byte	0x04, 0x17
        /*004a*/ 	.short	(.L_49 - .L_48)
.L_48:
        /*004c*/ 	.word	0x00000000
        /*0050*/ 	.short	0x0001
        /*0052*/ 	.short	0x0008
        /*0054*/ 	.byte	0x00, 0xf0, 0x21, 0x00


	//----- nvinfo : EIATTR_KPARAM_INFO
	.align		4
.L_49:
        /*0058*/ 	.byte	0x04, 0x17
        /*005a*/ 	.short	(.L_51 - .L_50)
.L_50:
        /*005c*/ 	.word	0x00000000
        /*0060*/ 	.short	0x0000
        /*0062*/ 	.short	0x0000
        /*0064*/ 	.byte	0x00, 0xf5, 0x21, 0x00


	//----- nvinfo : EIATTR_SPARSE_MMA_MASK
	.align		4
.L_51:
        /*0068*/ 	.byte	0x03, 0x50
        /*006a*/ 	.short	0x0000


	//----- nvinfo : EIATTR_MAXREG_COUNT
	.align		4
        /*006c*/ 	.byte	0x03, 0x1b
        /*006e*/ 	.short	0x00ff


	//----- nvinfo : EIATTR_MERCURY_ISA_VERSION
	.align		4
        /*0070*/ 	.byte	0x03, 0x5f
        /*0072*/ 	.short	0x0101


	//----- nvinfo : EIATTR_VRC_CTA_INIT_COUNT
	.align		4
        /*0074*/ 	.byte	0x02, 0x4a
	.zero		1
	.zero		1


	//----- nvinfo : EIATTR_EXIT_INSTR_OFFSETS
	.align		4
        /*0078*/ 	.byte	0x04, 0x1c
        /*007a*/ 	.short	(.L_53 - .L_52)


	//   ....[0]....
.L_52:
        /*007c*/ 	.word	0x000000f0


	//   ....[1]....
        /*0080*/ 	.word	0x00000190


	//   ....[2]....
        /*0084*/ 	.word	0x00000220


	//   ....[3]....
        /*0088*/ 	.word	0x000005b0


	//   ....[4]....
        /*008c*/ 	.word	0x00000ac0


	//----- nvinfo : EIATTR_CRS_STACK_SIZE
	.align		4
.L_53:
        /*0090*/ 	.byte	0x04, 0x1e
        /*0092*/ 	.short	(.L_55 - .L_54)
.L_54:
        /*0094*/ 	.word	0x00000000


	//----- nvinfo : EIATTR_CBANK_PARAM_SIZE
	.align		4
.L_55:
        /*0098*/ 	.byte	0x03, 0x19
        /*009a*/ 	.short	0x0030


	//----- nvinfo : EIATTR_PARAM_CBANK
	.align		4
        /*009c*/ 	.byte	0x04, 0x0a
        /*009e*/ 	.short	(.L_57 - .L_56)
	.align		4
.L_56:
        /*00a0*/ 	.word	index@(.nv.constant0._Z11bfsCoalescePmmmPKmS1_Pb)
        /*00a4*/ 	.short	0x0380
        /*00a6*/ 	.short	0x0030


	//----- nvinfo : EIATTR_SW_WAR
	.align		4
.L_57:
        /*00a8*/ 	.byte	0x04, 0x36
        /*00aa*/ 	.short	(.L_59 - .L_58)
.L_58:
        /*00ac*/ 	.word	0x00000008
.L_59:


//--------------------- .nv.info._Z7bfsBasePmmmPKmS1_Pb --------------------------
	.section	.nv.info._Z7bfsBasePmmmPKmS1_Pb,"",@"SHT_CUDA_INFO"
	.sectionflags	@""
	.align	4


	//----- nvinfo : EIATTR_CUDA_API_VERSION
	.align		4
        /*0000*/ 	.byte	0x04, 0x37
        /*0002*/ 	.short	(.L_61 - .L_60)
.L_60:
        /*0004*/ 	.word	0x00000082


	//----- nvinfo : EIATTR_KPARAM_INFO
	.align		4
.L_61:
        /*0008*/ 	.byte	0x04, 0x17
        /*000a*/ 	.short	(.L_63 - .L_62)
.L_62:
        /*000c*/ 	.word	0x00000000
        /*0010*/ 	.short	0x0005
        /*0012*/ 	.short	0x0028
        /*0014*/ 	.byte	0x00, 0xf5, 0x21, 0x00


	//----- nvinfo : EIATTR_KPARAM_INFO
	.align		4
.L_63:
        /*0018*/ 	.byte	0x04, 0x17
        /*001a*/ 	.short	(.L_65 - .L_64)
.L_64:
        /*001c*/ 	.word	0x00000000
        /*0020*/ 	.short	0x0004
        /*0022*/ 	.short	0x0020
        /*0024*/ 	.byte	0x00, 0xf5, 0x21, 0x00


	//----- nvinfo : EIATTR_KPARAM_INFO
	.align		4
.L_65:
        /*0028*/ 	.byte	0x04, 0x17
        /*002a*/ 	.short	(.L_67 - .L_66)
.L_66:
        /*002c*/ 	.word	0x00000000
        /*0030*/ 	.short	0x0003
        /*0032*/ 	.short	0x0018
        /*0034*/ 	.byte	0x00, 0xf5, 0x21, 0x00


	//----- nvinfo : EIATTR_KPARAM_INFO
	.align		4
.L_67:
        /*0038*/ 	.byte	0x04, 0x17
        /*003a*/ 	.short	(.L_69 - .L_68)
.L_68:
        /*003c*/ 	.word	0x00000000
        /*0040*/ 	.short	0x0002
        /*0042*/ 	.short	0x0010
        /*0044*/ 	.byte	0x00, 0xf0, 0x21, 0x00


	//----- nvinfo : EIATTR_KPARAM_INFO
	.align		4
.L_69:
        /*0048*/ 	.byte	0x04, 0x17
        /*004a*/ 	.short	(.L_71 - .L_70)
.L_70:
        /*004c*/ 	.word	0x00000000
        /*0050*/ 	.short	0x0001
        /*0052*/ 	.short	0x0008
        /*0054*/ 	.byte	0x00, 0xf0, 0x21, 0x00


	//----- nvinfo : EIATTR_KPARAM_INFO
	.align		4
.L_71:
        /*0058*/ 	.byte	0x04, 0x17
        /*005a*/ 	.short	(.L_73 - .L_72)
.L_72:
        /*005c*/ 	.word	0x00000000
        /*0060*/ 	.short	0x0000
        /*0062*/ 	.short	0x0000
        /*0064*/ 	.byte	0x00, 0xf5, 0x21, 0x00


	//----- nvinfo : EIATTR_SPARSE_MMA_MASK
	.align		4
.L_73:
        /*0068*/ 	.byte	0x03, 0x50
        /*006a*/ 	.short	0x0000


	//----- nvinfo : EIATTR_MAXREG_COUNT
	.align		4
        /*006c*/ 	.byte	0x03, 0x1b
        /*006e*/ 	.short	0x00ff


	//----- nvinfo : EIATTR_MERCURY_ISA_VERSION
	.align		4
        /*0070*/ 	.byte	0x03, 0x5f
        /*0072*/ 	.short	0x0101


	//----- nvinfo : EIATTR_VRC_CTA_INIT_COUNT
	.align		4
        /*0074*/ 	.byte	0x02, 0x4a
	.zero		1
	.zero		1


	//----- nvinfo : EIATTR_EXIT_INSTR_OFFSETS
	.align		4
        /*0078*/ 	.byte	0x04, 0x1c
        /*007a*/ 	.short	(.L_75 - .L_74)


	//   ....[0]....
.L_74:
        /*007c*/ 	.word	0x000000d0


	//   ....[1]....
        /*0080*/ 	.word	0x00000170


	//   ....[2]....
        /*0084*/ 	.word	0x00000250


	//   ....[3]....
        /*0088*/ 	.word	0x000004f0


	//   ....[4]....
        /*008c*/ 	.word	0x00000850


	//----- nvinfo : EIATTR_CRS_STACK_SIZE
	.align		4
.L_75:
        /*0090*/ 	.byte	0x04, 0x1e
        /*0092*/ 	.short	(.L_77 - .L_76)
.L_76:
        /*0094*/ 	.word	0x00000000


	//----- nvinfo : EIATTR_CBANK_PARAM_SIZE
	.align		4
.L_77:
        /*0098*/ 	.byte	0x03, 0x19
        /*009a*/ 	.short	0x0030


	//----- nvinfo : EIATTR_PARAM_CBANK
	.align		4
        /*009c*/ 	.byte	0x04, 0x0a
        /*009e*/ 	.short	(.L_79 - .L_78)
	.align		4
.L_78:
        /*00a0*/ 	.word	index@(.nv.constant0._Z7bfsBasePmmmPKmS1_Pb)
        /*00a4*/ 	.short	0x0380
        /*00a6*/ 	.short	0x0030


	//----- nvinfo : EIATTR_SW_WAR
	.align		4
.L_79:
        /*00a8*/ 	.byte	0x04, 0x36
        /*00aa*/ 	.short	(.L_81 - .L_80)
.L_80:
        /*00ac*/ 	.word	0x00000008
.L_81:


//--------------------- .nv.callgraph             --------------------------
	.section	.nv.callgraph,"",@"SHT_CUDA_CALLGRAPH"
	.align	4
	.sectionentsize	8
	.align		4
        /*0000*/ 	.word	0x00000000
	.align		4
        /*0004*/ 	.word	0xffffffff
	.align		4
        /*0008*/ 	.word	0x00000000
	.align		4
        /*000c*/ 	.word	0xfffffffe
	.align		4
        /*0010*/ 	.word	0x00000000
	.align		4
        /*0014*/ 	.word	0xfffffffd
	.align		4
        /*0018*/ 	.word	0x00000000
	.align		4
        /*001c*/ 	.word	0xfffffffc


//--------------------- .text._Z16bfsCoalesceChunkPmmmPKmS1_Pb --------------------------
	.section	.text._Z16bfsCoalesceChunkPmmmPKmS1_Pb,"ax",@progbits
	.align	128
        .global         _Z16bfsCoalesceChunkPmmmPKmS1_Pb
        .type           _Z16bfsCoalesceChunkPmmmPKmS1_Pb,@function
        .size           _Z16bfsCoalesceChunkPmmmPKmS1_Pb,(.L_x_21 - _Z16bfsCoalesceChunkPmmmPKmS1_Pb)
        .other          _Z16bfsCoalesceChunkPmmmPKmS1_Pb,@"STO_CUDA_ENTRY STV_DEFAULT"
_Z16bfsCoalesceChunkPmmmPKmS1_Pb:
.text._Z16bfsCoalesceChunkPmmmPKmS1_Pb:
[----:B------:R-:W-:Y:S01]  /*0000*/  LDC R1, c[0x0][0x37c] ;  /* 0x0000df00ff017b82 */ /* 0x000fe20000000800 */
[----:B------:R-:W-:Y:S05]  /*0010*/  EXIT ;  /* 0x000000000000794d */ /* 0x000fea0003800000 */
.L_x_0:
[----:B------:R-:W-:-:S00]  /*0020*/  BRA `(.L_x_0) ;  /* 0xfffffffc00fc7947 */ /* 0x000fc0000383ffff */
[----:B------:R-:W-:-:S00]  /*0030*/  NOP ;  /* 0x0000000000007918 */ /* 0x000fc00000000000 */
        /* <DEDUP_REMOVED lines=12> */
.L_x_21:


//--------------------- .text._Z11bfsCoalescePmmmPKmS1_Pb --------------------------
	.section	.text._Z11bfsCoalescePmmmPKmS1_Pb,"ax",@progbits
	.align	128
        .global         _Z11bfsCoalescePmmmPKmS1_Pb
        .type           _Z11bfsCoalescePmmmPKmS1_Pb,@function
        .size           _Z11bfsCoalescePmmmPKmS1_Pb,(.L_x_22 - _Z11bfsCoalescePmmmPKmS1_Pb)
        .other          _Z11bfsCoalescePmmmPKmS1_Pb,@"STO_CUDA_ENTRY STV_DEFAULT"
_Z11bfsCoalescePmmmPKmS1_Pb:
.text._Z11bfsCoalescePmmmPKmS1_Pb:
[----:B------:R-:W-:Y:S01]  /*0000*/  LDC R1, c[0x0][0x37c] ;  /* 0x0000df00ff017b82 */ /* 0x000fe20000000800 */
[----:B------:R-:W0:Y:S01]  /*0010*/  S2R R0, SR_CTAID.X ;  /* 0x0000000000007919 */ /* 0x000e220000002500 */
[----:B------:R-:W0:Y:S01]  /*0020*/  LDCU UR4, c[0x0][0x360] ;  /* 0x00006c00ff0477ac */ /* 0x000e220008000800 */
[----:B------:R-:W1:Y:S01]  /*0030*/  S2R R8, SR_TID.X ;  /* 0x0000000000087919 */ /* 0x000e620000002100 */
[----:B------:R-:W2:Y:S01]  /*0040*/  LDCU.64 UR6, c[0x0][0x390] ;  /* 0x00007200ff0677ac */ /* 0x000ea20008000a00 */
[----:B------:R-:W3:Y:S01]  /*0050*/  S2R R3, SR_CTAID.Y ;  /* 0x0000000000037919 */ /* 0x000ee20000002600 */
[----:B0-----:R-:W-:Y:S01]  /*0060*/  IMAD R9, R0, UR4, RZ ;  /* 0x0000000400097c24 */ /* 0x001fe2000f8e02ff */
[----:B------:R-:W-:-:S04]  /*0070*/  USHF.L.U32 UR4, UR4, 0xa, URZ ;  /* 0x0000000a04047899 */ /* 0x000fc800080006ff */
[----:B-1----:R-:W-:-:S05]  /*0080*/  IADD3 R8, P0, PT, R9, R8, RZ ;  /* 0x0000000809087210 */ /* 0x002fca0007f1e0ff */
[----:B------:R-:W-:Y:S02]  /*0090*/  IMAD.X R9, RZ, RZ, RZ, P0 ;  /* 0x000000ffff097224 */ /* 0x000fe400000e06ff */
[----:B---3--:R-:W-:-:S05]  /*00a0*/  IMAD.WIDE.U32 R2, R3, UR4, R8 ;  /* 0x0000000403027c25 */ /* 0x008fca000f8e0008 */
[--C-:B------:R-:W-:Y:S02]  /*00b0*/  SHF.R.U64 R0, R2, 0x5, R3.reuse ;  /* 0x0000000502007819 */ /* 0x100fe40000001203 */
[----:B------:R-:W-:Y:S02]  /*00c0*/  SHF.R.U32.HI R3, RZ, 0x5, R3 ;  /* 0x00000005ff037819 */ /* 0x000fe40000011603 */
[----:B--2---:R-:W-:-:S04]  /*00d0*/  ISETP.GE.U32.AND P0, PT, R0, UR6, PT ;  /* 0x0000000600007c0c */ /* 0x004fc8000bf06070 */
[----:B------:R-:W-:-:S13]  /*00e0*/  ISETP.GE.U32.AND.EX P0, PT, R3, UR7, PT, P0 ;  /* 0x0000000703007c0c */ /* 0x000fda000bf06100 */
[----:B------:R-:W-:Y:S05]  /*00f0*/  @P0 EXIT ;  /* 0x000000000000094d */ /* 0x000fea0003800000 */
[----:B------:R-:W0:Y:S01]  /*0100*/  LDCU.128 UR8, c[0x0][0x380] ;  /* 0x00007000ff0877ac */ /* 0x000e220008000c00 */
[C---:B------:R-:W-:Y:S01]  /*0110*/  IMAD.SHL.U32 R4, R0.reuse, 0x8, RZ ;  /* 0x0000000800047824 */ /* 0x040fe200078e00ff */
[----:B------:R-:W-:Y:S01]  /*0120*/  SHF.L.U64.HI R0, R0, 0x3, R3 ;  /* 0x0000000300007819 */ /* 0x000fe20000010203 */
[----:B------:R-:W1:Y:S03]  /*0130*/  LDCU.64 UR6, c[0x0][0x358] ;  /* 0x00006b00ff0677ac */ /* 0x000e660008000a00 */
[----:B0-----:R-:W-:-:S04]  /*0140*/  IADD3 R2, P0, PT, R4, UR8, RZ ;  /* 0x0000000804027c10 */ /* 0x001fc8000ff1e0ff */
[----:B------:R-:W-:-:S06]  /*0150*/  IADD3.X R3, PT, PT, R0, UR9, RZ, P0, !PT ;  /* 0x0000000900037c10 */ /* 0x000fcc00087fe4ff */
[----:B-1----:R-:W2:Y:S02]  /*0160*/  LDG.E.64 R2, desc[UR6][R2.64] ;  /* 0x0000000602027981 */ /* 0x002ea4000c1e1b00 */
[----:B--2---:R-:W-:-:S04]  /*0170*/  ISETP.NE.U32.AND P0, PT, R2, UR10, PT ;  /* 0x0000000a02007c0c */ /* 0x004fc8000bf05070 */
[----:B------:R-:W-:-:S13]  /*0180*/  ISETP.NE.AND.EX P0, PT, R3, UR11, PT, P0 ;  /* 0x0000000b03007c0c */ /* 0x000fda000bf05300 */
[----:B------:R-:W-:Y:S05]  /*0190*/  @P0 EXIT ;  /* 0x000000000000094d */ /* 0x000fea0003800000 */
[----:B------:R-:W0:Y:S02]  /*01a0*/  LDCU.64 UR4, c[0x0][0x398] ;  /* 0x00007300ff0477ac */ /* 0x000e240008000a00 */
[----:B0-----:R-:W-:-:S04]  /*01b0*/  IADD3 R4, P0, PT, R4, UR4, RZ ;  /* 0x0000000404047c10 */ /* 0x001fc8000ff1e0ff */
[----:B------:R-:W-:-:S05]  /*01c0*/  IADD3.X R5, PT, PT, R0, UR5, RZ, P0, !PT ;  /* 0x0000000500057c10 */ /* 0x000fca00087fe4ff */
[----:B------:R-:W2:Y:S01]  /*01d0*/  LDG.E.64 R6, desc[UR6][R4.64+0x8] ;  /* 0x0000080604067981 */ /* 0x000ea2000c1e1b00 */
[----:B------:R-:W-:Y:S01]  /*01e0*/  LOP3.LUT R17, R8, 0x1f, RZ, 0xc0, !PT ;  /* 0x0000001f08117812 */ /* 0x000fe200078ec0ff */
[----:B------:R-:W-:-:S03]  /*01f0*/  IMAD.MOV.U32 R19, RZ, RZ, RZ ;  /* 0x000000ffff137224 */ /* 0x000fc600078e00ff */
[----:B--2---:R-:W-:-:S04]  /*0200*/  ISETP.GE.U32.AND P0, PT, R17, R6, PT ;  /* 0x000000061100720c */ /* 0x004fc80003f06070 */
[----:B------:R-:W-:-:S13]  /*0210*/  ISETP.GE.U32.AND.EX P0, PT, R19, R7, PT, P0 ;  /* 0x000000071300720c */ /* 0x000fda0003f06100 */
[----:B------:R-:W-:Y:S05]  /*0220*/  @P0 EXIT ;  /* 0x000000000000094d */ /* 0x000fea0003800000 */
[----:B------:R-:W5:Y:S01]  /*0230*/  LDG.E.64 R4, desc[UR6][R4.64] ;  /* 0x0000000604047981 */ /* 0x000f62000c1e1b00 */
[----:B------:R-:W-:Y:S01]  /*0240*/  LOP3.LUT R3, RZ, R17, RZ, 0x33, !PT ;  /* 0x00000011ff037212 */ /* 0x000fe200078e33ff */
[----:B------:R-:W-:Y:S01]  /*0250*/  UIADD3 UR4, UP0, UPT, UR10, 0x1, URZ ;  /* 0x000000010a047890 */ /* 0x000fe2000ff1e0ff */
[----:B------:R-:W-:Y:S01]  /*0260*/  LOP3.LUT R21, RZ, R19, RZ, 0x33, !PT ;  /* 0x00000013ff157212 */ /* 0x000fe200078e33ff */
[----:B------:R-:W0:Y:S01]  /*0270*/  LDCU.64 UR8, c[0x0][0x380] ;  /* 0x00007000ff0877ac */ /* 0x000e220008000a00 */
[----:B------:R-:W-:Y:S01]  /*0280*/  IADD3 R0, P1, PT, R6, R3, RZ ;  /* 0x0000000306007210 */ /* 0x000fe20007f3e0ff */
[----:B------:R-:W-:Y:S01]  /*0290*/  BSSY.RECONVERGENT B0, `(.L_x_1) ;  /* 0x000002f000007945 */ /* 0x000fe20003800200 */
[----:B------:R-:W-:Y:S01]  /*02a0*/  IMAD.MOV.U32 R13, RZ, RZ, R17 ;  /* 0x000000ffff0d7224 */ /* 0x000fe200078e0011 */
[----:B------:R-:W-:Y:S01]  /*02b0*/  UIADD3.X UR5, UPT, UPT, URZ, UR11, URZ, UP0, !UPT ;  /* 0x0000000bff057290 */ /* 0x000fe200087fe4ff */
[----:B------:R-:W-:Y:S01]  /*02c0*/  LOP3.LUT R2, R0, 0x60, RZ, 0xc0, !PT ;  /* 0x0000006000027812 */ /* 0x000fe200078ec0ff */
[----:B------:R-:W-:-:S02]  /*02d0*/  IMAD.MOV.U32 R15, RZ, RZ, R19 ;  /* 0x000000ffff0f7224 */ /* 0x000fc400078e0013 */
[----:B------:R-:W-:Y:S01]  /*02e0*/  IMAD.X R21, R7, 0x1, R21, P1 ;  /* 0x0000000107157824 */ /* 0x000fe200008e0615 */
[----:B------:R-:W-:Y:S01]  /*02f0*/  ISETP.NE.U32.AND P0, PT, R2, 0x60, PT ;  /* 0x000000600200780c */ /* 0x000fe20003f05070 */
[----:B------:R-:W-:Y:S02]  /*0300*/  IMAD.U32 R2, RZ, RZ, UR4 ;  /* 0x00000004ff027e24 */ /* 0x000fe4000f8e00ff */
[----:B------:R-:W-:Y:S01]  /*0310*/  IMAD.U32 R3, RZ, RZ, UR5 ;  /* 0x00000005ff037e24 */ /* 0x000fe2000f8e00ff */
[----:B------:R-:W-:-:S13]  /*0320*/  ISETP.NE.AND.EX P0, PT, RZ, RZ, PT, P0 ;  /* 0x000000ffff00720c */ /* 0x000fda0003f05300 */
[----:B0-----:R-:W-:Y:S05]  /*0330*/  @!P0 BRA `(.L_x_2) ;  /* 0x0000000000908947 */ /* 0x001fea0003800000 */
[----:B------:R-:W0:Y:S01]  /*0340*/  LDCU.64 UR4, c[0x0][0x3a0] ;  /* 0x00007400ff0477ac */ /* 0x000e220008000a00 */
[----:B------:R-:W-:Y:S01]  /*0350*/  SHF.R.U64 R12, R0, 0x5, R21 ;  /* 0x00000005000c7819 */ /* 0x000fe20000001215 */
[----:B------:R-:W-:-:S04]  /*0360*/  IMAD.MOV.U32 R23, RZ, RZ, RZ ;  /* 0x000000ffff177224 */ /* 0x000fc800078e00ff */
[----:B------:R-:W-:-:S05]  /*0370*/  VIADD R12, R12, 0x1 ;  /* 0x000000010c0c7836 */ /* 0x000fca0000000000 */
[----:B------:R-:W-:-:S04]  /*0380*/  LOP3.LUT R12, R12, 0x3, RZ, 0xc0, !PT ;  /* 0x000000030c0c7812 */ /* 0x000fc800078ec0ff */
[C---:B------:R-:W-:Y:S01]  /*0390*/  SHF.L.U64.HI R10, R12.reuse, 0x5, R23 ;  /* 0x000000050c0a7819 */ /* 0x040fe20000010217 */
[----:B------:R-:W-:Y:S01]  /*03a0*/  IMAD.SHL.U32 R8, R12, 0x20, RZ ;  /* 0x000000200c087824 */ /* 0x000fe200078e00ff */
[C---:B0-----:R-:W-:Y:S02]  /*03b0*/  LEA R14, P0, R17.reuse, UR4, 0x3 ;  /* 0x00000004110e7c11 */ /* 0x041fe4000f8018ff */
[----:B------:R-:W-:Y:S02]  /*03c0*/  LOP3.LUT R15, R10, R19, RZ, 0xfc, !PT ;  /* 0x000000130a0f7212 */ /* 0x000fe400078efcff */
[----:B------:R-:W-:Y:S02]  /*03d0*/  LEA.HI.X R25, R17, UR5, R19, 0x3, P0 ;  /* 0x0000000511197c11 */ /* 0x000fe400080f1c13 */
[----:B------:R-:W-:-:S07]  /*03e0*/  LOP3.LUT R13, R8, R17, RZ, 0xfc, !PT ;  /* 0x00000011080d7212 */ /* 0x000fce00078efcff */
.L_x_5:
[----:B-----5:R-:W-:Y:S01]  /*03f0*/  ISETP.GE.U32.AND P1, PT, R17, R4, PT ;  /* 0x000000041100720c */ /* 0x020fe20003f26070 */
[----:B------:R-:W-:Y:S01]  /*0400*/  BSSY.RECONVERGENT B1, `(.L_x_3) ;  /* 0x0000013000017945 */ /* 0x000fe20003800200 */
[----:B------:R-:W-:Y:S02]  /*0410*/  IADD3 R12, P0, PT, R12, -0x1, RZ ;  /* 0xffffffff0c0c7810 */ /* 0x000fe40007f1e0ff */
[----:B------:R-:W-:Y:S02]  /*0420*/  ISETP.GE.U32.AND.EX P1, PT, R19, R5, PT, P1 ;  /* 0x000000051300720c */ /* 0x000fe40003f26110 */
[----:B------:R-:W-:Y:S02]  /*0430*/  IADD3.X R23, PT, PT, R23, -0x1, RZ, P0, !PT ;  /* 0xffffffff17177810 */ /* 0x000fe400007fe4ff */
[----:B------:R-:W-:Y:S02]  /*0440*/  ISETP.NE.U32.AND P0, PT, R12, RZ, PT ;  /* 0x000000ff0c00720c */ /* 0x000fe40003f05070 */
[----:B------:R-:W-:-:S02]  /*0450*/  IADD3 R17, P2, PT, R17, 0x20, RZ ;  /* 0x0000002011117810 */ /* 0x000fc40007f5e0ff */
[----:B------:R-:W-:-:S05]  /*0460*/  ISETP.NE.AND.EX P0, PT, R23, RZ, PT, P0 ;  /* 0x000000ff1700720c */ /* 0x000fca0003f05300 */
[----:B-1----:R-:W-:Y:S08]  /*0470*/  @!P1 BRA `(.L_x_4) ;  /* 0x00000000002c9947 */ /* 0x002ff00003800000 */
[----:B------:R-:W-:-:S05]  /*0480*/  IMAD.MOV.U32 R24, RZ, RZ, R14 ;  /* 0x000000ffff187224 */ /* 0x000fca00078e000e */
[----:B------:R-:W2:Y:S02]  /*0490*/  LDG.E.64 R10, desc[UR6][R24.64] ;  /* 0x00000006180a7981 */ /* 0x000ea4000c1e1b00 */
[----:B--2---:R-:W-:-:S04]  /*04a0*/  LEA R8, P1, R10, UR8, 0x3 ;  /* 0x000000080a087c11 */ /* 0x004fc8000f8218ff */
[----:B------:R-:W-:-:S05]  /*04b0*/  LEA.HI.X R9, R10, UR9, R11, 0x3, P1 ;  /* 0x000000090a097c11 */ /* 0x000fca00088f1c0b */
[----:B------:R-:W2:Y:S01]  /*04c0*/  LDG.E.64 R10, desc[UR6][R8.64] ;  /* 0x00000006080a7981 */ /* 0x000ea2000c1e1b00 */
[----:B------:R-:W-:Y:S01]  /*04d0*/  IMAD.MOV.U32 R16, RZ, RZ, 0x1 ;  /* 0x00000001ff107424 */ /* 0x000fe200078e00ff */
[----:B--2---:R-:W-:-:S04]  /*04e0*/  ISETP.NE.U32.AND P1, PT, R10, -0x1, PT ;  /* 0xffffffff0a00780c */ /* 0x004fc80003f25070 */
[----:B------:R-:W-:-:S13]  /*04f0*/  ISETP.NE.AND.EX P1, PT, R11, -0x1, PT, P1 ;  /* 0xffffffff0b00780c */ /* 0x000fda0003f25310 */
[----:B------:R-:W0:Y:S01]  /*0500*/  @!P1 LDC.64 R10, c[0x0][0x3a8] ;  /* 0x0000ea00ff0a9b82 */ /* 0x000e220000000a00 */
[----:B------:R1:W-:Y:S04]  /*0510*/  @!P1 STG.E.64 desc[UR6][R8.64], R2 ;  /* 0x0000000208009986 */ /* 0x0003e8000c101b06 */
[----:B0-----:R1:W-:Y:S02]  /*0520*/  @!P1 STG.E.U8 desc[UR6][R10.64], R16 ;  /* 0x000000100a009986 */ /* 0x0013e4000c101106 */
.L_x_4:
[----:B------:R-:W-:Y:S05]  /*0530*/  BSYNC.RECONVERGENT B1 ;  /* 0x0000000000017941 */ /* 0x000fea0003800200 */
.L_x_3:
[----:B------:R-:W-:Y:S01]  /*0540*/  IADD3 R14, P1, PT, R14, 0x100, RZ ;  /* 0x000001000e0e7810 */ /* 0x000fe20007f3e0ff */
[----:B------:R-:W-:-:S04]  /*0550*/  IMAD.X R19, RZ, RZ, R19, P2 ;  /* 0x000000ffff137224 */ /* 0x000fc800010e0613 */
[----:B------:R-:W-:Y:S01]  /*0560*/  IMAD.X R25, RZ, RZ, R25, P1 ;  /* 0x000000ffff197224 */ /* 0x000fe200008e0619 */
[----:B------:R-:W-:Y:S07]  /*0570*/  @P0 BRA `(.L_x_5) ;  /* 0xfffffffc009c0947 */ /* 0x000fee000383ffff */
.L_x_2:
[----:B------:R-:W-:Y:S05]  /*0580*/  BSYNC.RECONVERGENT B0 ;  /* 0x0000000000007941 */ /* 0x000fea0003800200 */
.L_x_1:
[----:B------:R-:W-:-:S04]  /*0590*/  ISETP.GE.U32.AND P0, PT, R0, 0x60, PT ;  /* 0x000000600000780c */ /* 0x000fc80003f06070 */
[----:B------:R-:W-:-:S13]  /*05a0*/  ISETP.GE.U32.AND.EX P0, PT, R21, RZ, PT, P0 ;  /* 0x000000ff1500720c */ /* 0x000fda0003f06100 */
[----:B------:R-:W-:Y:S05]  /*05b0*/  @!P0 EXIT ;  /* 0x000000000000894d */ /* 0x000fea0003800000 */
[----:B------:R-:W1:Y:S01]  /*05c0*/  LDCU.64 UR4, c[0x0][0x3a0] ;  /* 0x00007400ff0477ac */ /* 0x000e620008000a00 */
[----:B------:R-:W0:Y:S01]  /*05d0*/  LDCU.64 UR8, c[0x0][0x380] ;  /* 0x00007000ff0877ac */ /* 0x000e220008000a00 */
[----:B-1----:R-:W-:-:S04]  /*05e0*/  LEA R8, P0, R13, UR4, 0x3 ;  /* 0x000000040d087c11 */ /* 0x002fc8000f8018ff */
[----:B------:R-:W-:Y:S02]  /*05f0*/  IADD3 R8, P1, PT, R8, 0x200, RZ ;  /* 0x0000020008087810 */ /* 0x000fe40007f3e0ff */
[----:B------:R-:W-:-:S05]  /*0600*/  LEA.HI.X R19, R13, UR5, R15, 0x3, P0 ;  /* 0x000000050d137c11 */ /* 0x000fca00080f1c0f */
[----:B0-----:R-:W-:-:S07]  /*0610*/  IMAD.X R19, RZ, RZ, R19, P1 ;  /* 0x000000ffff137224 */ /* 0x001fce00008e0613 */
.L_x_14:
[C---:B-1234-:R-:W-:Y:S01]  /*0620*/  IADD3 R17, P3, PT, R13.reuse, 0x20, RZ ;  /* 0x000000200d117810 */ /* 0x05efe20007f7e0ff */
[----:B------:R-:W-:Y:S01]  /*0630*/  BSSY.RECONVERGENT B0, `(.L_x_6) ;  /* 0x000001a000007945 */ /* 0x000fe20003800200 */
[----:B------:R-:W-:Y:S02]  /*0640*/  IADD3 R9, P4, PT, R13, 0x60, RZ ;  /* 0x000000600d097810 */ /* 0x000fe40007f9e0ff */
[-C--:B-----5:R-:W-:Y:S01]  /*0650*/  ISETP.GE.U32.AND P0, PT, R17, R4.reuse, PT ;  /* 0x000000041100720c */ /* 0x0a0fe20003f06070 */
[----:B------:R-:W-:Y:S01]  /*0660*/  IMAD.X R17, RZ, RZ, R15, P3 ;  /* 0x000000ffff117224 */ /* 0x000fe200018e060f */
[C---:B------:R-:W-:Y:S02]  /*0670*/  ISETP.GE.U32.AND P3, PT, R13.reuse, R4, PT ;  /* 0x000000040d00720c */ /* 0x040fe40003f66070 */
[----:B------:R-:W-:Y:S02]  /*0680*/  IADD3 R11, P5, PT, R13, 0x40, RZ ;  /* 0x000000400d0b7810 */ /* 0x000fe40007fbe0ff */
[----:B------:R-:W-:-:S02]  /*0690*/  ISETP.GE.U32.AND.EX P3, PT, R15, R5, PT, P3 ;  /* 0x000000050f00720c */ /* 0x000fc40003f66130 */
[-C--:B------:R-:W-:Y:S01]  /*06a0*/  ISETP.GE.U32.AND P1, PT, R9, R4.reuse, PT ;  /* 0x000000040900720c */ /* 0x080fe20003f26070 */
[--C-:B------:R-:W-:Y:S01]  /*06b0*/  IMAD.X R9, RZ, RZ, R15.reuse, P4 ;  /* 0x000000ffff097224 */ /* 0x100fe200020e060f */
[----:B------:R-:W-:Y:S01]  /*06c0*/  ISETP.GE.U32.AND P2, PT, R11, R4, PT ;  /* 0x000000040b00720c */ /* 0x000fe20003f46070 */
[----:B------:R-:W-:Y:S01]  /*06d0*/  IMAD.X R11, RZ, RZ, R15, P5 ;  /* 0x000000ffff0b7224 */ /* 0x000fe200028e060f */
[-C--:B------:R-:W-:Y:S02]  /*06e0*/  ISETP.GE.U32.AND.EX P0, PT, R17, R5.reuse, PT, P0 ;  /* 0x000000051100720c */ /* 0x080fe40003f06100 */
[-C--:B------:R-:W-:Y:S01]  /*06f0*/  ISETP.GE.U32.AND.EX P1, PT, R9, R5.reuse, PT, P1 ;  /* 0x000000050900720c */ /* 0x080fe20003f26110 */
[----:B------:R-:W-:Y:S01]  /*0700*/  IMAD.MOV.U32 R9, RZ, RZ, R19 ;  /* 0x000000ffff097224 */ /* 0x000fe200078e0013 */
[----:B------:R-:W-:-:S03]  /*0710*/  ISETP.GE.U32.AND.EX P2, PT, R11, R5, PT, P2 ;  /* 0x000000050b00720c */ /* 0x000fc60003f46120 */
[----:B------:R-:W-:Y:S10]  /*0720*/  @!P3 BRA `(.L_x_7) ;  /* 0x000000000028b947 */ /* 0x000ff40003800000 */
        /* <DEDUP_REMOVED lines=10> */
.L_x_7:
[----:B------:R-:W-:Y:S05]  /*07d0*/  BSYNC.RECONVERGENT B0 ;  /* 0x0000000000007941 */ /* 0x000fea0003800200 */
.L_x_6:
[----:B------:R-:W-:Y:S04]  /*07e0*/  BSSY.RECONVERGENT B0, `(.L_x_8) ;  /* 0x000000c000007945 */ /* 0x000fe80003800200 */
[----:B------:R-:W-:Y:S05]  /*07f0*/  @!P0 BRA `(.L_x_9) ;  /* 0x0000000000288947 */ /* 0x000fea0003800000 */
[----:B-1----:R-:W2:Y:S02]  /*0800*/  LDG.E.64 R10, desc[UR6][R8.64+-0x100] ;  /* 0xffff0006080a7981 */ /* 0x002ea4000c1e1b00 */
        /* <DEDUP_REMOVED lines=9> */
.L_x_9:
[----:B------:R-:W-:Y:S05]  /*08a0*/  BSYNC.RECONVERGENT B0 ;  /* 0x0000000000007941 */ /* 0x000fea0003800200 */
.L_x_8:
[----:B------:R-:W-:Y:S04]  /*08b0*/  BSSY.RECONVERGENT B0, `(.L_x_10) ;  /* 0x000000c000007945 */ /* 0x000fe80003800200 */
[----:B------:R-:W-:Y:S05]  /*08c0*/  @!P2 BRA `(.L_x_11) ;  /* 0x000000000028a947 */ /* 0x000fea0003800000 */
[----:B-12---:R-:W2:Y:S02]  /*08d0*/  LDG.E.64 R10, desc[UR6][R8.64] ;  /* 0x00000006080a7981 */ /* 0x006ea4000c1e1b00 */
        /* <DEDUP_REMOVED lines=9> */
.L_x_11:
[----:B------:R-:W-:Y:S05]  /*0970*/  BSYNC.RECONVERGENT B0 ;  /* 0x0000000000007941 */ /* 0x000fea0003800200 */
.L_x_10:
[----:B------:R-:W-:Y:S04]  /*0980*/  BSSY.RECONVERGENT B0, `(.L_x_12) ;  /* 0x000000c000007945 */ /* 0x000fe80003800200 */
[----:B------:R-:W-:Y:S05]  /*0990*/  @!P1 BRA `(.L_x_13) ;  /* 0x0000000000289947 */ /* 0x000fea0003800000 */
[----:B-123--:R-:W2:Y:S02]  /*09a0*/  LDG.E.64 R10, desc[UR6][R8.64+0x100] ;  /* 0x00010006080a7981 */ /* 0x00eea4000c1e1b00 */
        /* <DEDUP_REMOVED lines=9> */
.L_x_13:
[----:B------:R-:W-:Y:S05]  /*0a40*/  BSYNC.RECONVERGENT B0 ;  /* 0x0000000000007941 */ /* 0x000fea0003800200 */
.L_x_12:
[----:B------:R-:W-:Y:S02]  /*0a50*/  IADD3 R13, P0, PT, R13, 0x80, RZ ;  /* 0x000000800d0d7810 */ /* 0x000fe40007f1e0ff */
[----:B------:R-:W-:-:S03]  /*0a60*/  IADD3 R8, P1, PT, R8, 0x400, RZ ;  /* 0x0000040008087810 */ /* 0x000fc60007f3e0ff */
[----:B------:R-:W-:Y:S01]  /*0a70*/  IMAD.X R15, RZ, RZ, R15, P0 ;  /* 0x000000ffff0f7224 */ /* 0x000fe200000e060f */
[----:B------:R-:W-:Y:S01]  /*0a80*/  ISETP.GE.U32.AND P0, PT, R13, R6, PT ;  /* 0x000000060d00720c */ /* 0x000fe20003f06070 */
[----:B------:R-:W-:-:S03]  /*0a90*/  IMAD.X R19, RZ, RZ, R9, P1 ;  /* 0x000000ffff137224 */ /* 0x000fc600008e0609 */
[----:B------:R-:W-:-:S13]  /*0aa0*/  ISETP.GE.U32.AND.EX P0, PT, R15, R7, PT, P0 ;  /* 0x000000070f00720c */ /* 0x000fda0003f06100 */
[----:B------:R-:W-:Y:S05]  /*0ab0*/  @!P0 BRA `(.L_x_14) ;  /* 0xfffffff800d88947 */ /* 0x000fea000383ffff */
[----:B------:R-:W-:Y:S05]  /*0ac0*/  EXIT ;  /* 0x000000000000794d */ /* 0x000fea0003800000 */
.L_x_15:
        /* <DEDUP_REMOVED lines=11> */
.L_x_22:


//--------------------- .text._Z7bfsBasePmmmPKmS1_Pb --------------------------
	.section	.text._Z7bfsBasePmmmPKmS1_Pb,"ax",@progbits
	.align	128
        .global         _Z7bfsBasePmmmPKmS1_Pb
        .type           _Z7bfsBasePmmmPKmS1_Pb,@function
        .size           _Z7bfsBasePmmmPKmS1_Pb,(.L_x_23 - _Z7bfsBasePmmmPKmS1_Pb)
        .other          _Z7bfsBasePmmmPKmS1_Pb,@"STO_CUDA_ENTRY STV_DEFAULT"
_Z7bfsBasePmmmPKmS1_Pb:
.text._Z7bfsBasePmmmPKmS1_Pb:
        /* <DEDUP_REMOVED lines=10> */
[----:B---3--:R-:W-:-:S03]  /*00a0*/  IMAD.WIDE.U32 R2, R5, UR4, R2 ;  /* 0x0000000405027c25 */ /* 0x008fc6000f8e0002 */
        /* <DEDUP_REMOVED lines=13> */
[----:B------:R-:W0:Y:S01]  /*0180*/  LDCU.64 UR4, c[0x0][0x398] ;  /* 0x00007300ff0477ac */ /* 0x000e220008000a00 */
[----:B------:R-:W-:-:S05]  /*0190*/  IADD3 R4, P0, PT, R2, 0x1, RZ ;  /* 0x0000000102047810 */ /* 0x000fca0007f1e0ff */
[----:B------:R-:W-:Y:S01]  /*01a0*/  IMAD.X R2, RZ, RZ, R3, P0 ;  /* 0x000000ffff027224 */ /* 0x000fe200000e0603 */
[----:B------:R-:W-:-:S04]  /*01b0*/  ISETP.GE.U32.AND P0, PT, R4, UR8, PT ;  /* 0x0000000804007c0c */ /* 0x000fc8000bf06070 */
[----:B------:R-:W-:Y:S02]  /*01c0*/  ISETP.GE.U32.AND.EX P0, PT, R2, UR9, PT, P0 ;  /* 0x0000000902007c0c */ /* 0x000fe4000bf06100 */
[----:B0-----:R-:W-:-:S04]  /*01d0*/  IADD3 R4, P1, PT, R0, UR4, RZ ;  /* 0x0000000400047c10 */ /* 0x001fc8000ff3e0ff */
[----:B------:R-:W-:-:S07]  /*01e0*/  IADD3.X R5, PT, PT, R6, UR5, RZ, P1, !PT ;  /* 0x0000000506057c10 */ /* 0x000fce0008ffe4ff */
[----:B------:R-:W2:Y:S01]  /*01f0*/  @!P0 LDG.E.64 R2, desc[UR6][R4.64+0x8] ;  /* 0x0000080604028981 */ /* 0x000ea2000c1e1b00 */
[----:B------:R-:W0:Y:S03]  /*0200*/  @P0 LDC.64 R6, c[0x0][0x3a0] ;  /* 0x0000e800ff060b82 */ /* 0x000e260000000a00 */
[----:B------:R-:W2:Y:S04]  /*0210*/  LDG.E.64 R8, desc[UR6][R4.64] ;  /* 0x0000000604087981 */ /* 0x000ea8000c1e1b00 */
[----:B0-----:R-:W2:Y:S02]  /*0220*/  @P0 LDG.E.64 R2, desc[UR6][R6.64] ;  /* 0x0000000606020981 */ /* 0x001ea4000c1e1b00 */
[----:B--2---:R-:W-:-:S04]  /*0230*/  ISETP.GE.U32.AND P0, PT, R8, R2, PT ;  /* 0x000000020800720c */ /* 0x004fc80003f06070 */
[----:B------:R-:W-:-:S13]  /*0240*/  ISETP.GE.U32.AND.EX P0, PT, R9, R3, PT, P0 ;  /* 0x000000030900720c */ /* 0x000fda0003f06100 */
[----:B------:R-:W-:Y:S05]  /*0250*/  @P0 EXIT ;  /* 0x000000000000094d */ /* 0x000fea0003800000 */
[--C-:B------:R-:W-:Y:S01]  /*0260*/  IMAD.IADD R15, R2, 0x1, -R8.reuse ;  /* 0x00000001020f7824 */ /* 0x100fe200078e0a08 */
[----:B------:R-:W-:Y:S01]  /*0270*/  UIADD3 UR4, UP0, UPT, UR14, 0x1, URZ ;  /* 0x000000010e047890 */ /* 0x000fe2000ff1e0ff */
[----:B------:R-:W-:Y:S01]  /*0280*/  IADD3 R0, P2, PT, R8, -R2, RZ ;  /* 0x8000000208007210 */ /* 0x000fe20007f5e0ff */
[----:B------:R-:W0:Y:S01]  /*0290*/  LDCU.64 UR8, c[0x0][0x380] ;  /* 0x00007000ff0877ac */ /* 0x000e220008000a00 */
[----:B------:R-:W-:Y:S01]  /*02a0*/  BSSY.RECONVERGENT B0, `(.L_x_16) ;  /* 0x0000024000007945 */ /* 0x000fe20003800200 */
[----:B------:R-:W-:Y:S01]  /*02b0*/  LOP3.LUT R15, R15, 0x3, RZ, 0xc0, !PT ;  /* 0x000000030f0f7812 */ /* 0x000fe200078ec0ff */
[----:B------:R-:W-:Y:S01]  /*02c0*/  IMAD.MOV.U32 R7, RZ, RZ, R8 ;  /* 0x000000ffff077224 */ /* 0x000fe200078e0008 */
[----:B------:R-:W-:Y:S01]  /*02d0*/  UIADD3.X UR5, UPT, UPT, URZ, UR15, URZ, UP0, !UPT ;  /* 0x0000000fff057290 */ /* 0x000fe200087fe4ff */
[----:B------:R-:W-:Y:S01]  /*02e0*/  ISETP.GT.U32.AND P0, PT, R0, -0x4, PT ;  /* 0xfffffffc0000780c */ /* 0x000fe20003f04070 */
[----:B------:R-:W-:Y:S01]  /*02f0*/  IMAD.X R0, R9, 0x1, ~R3, P2 ;  /* 0x0000000109007824 */ /* 0x000fe200010e0e03 */
[----:B------:R-:W-:Y:S01]  /*0300*/  ISETP.NE.U32.AND P1, PT, R15, RZ, PT ;  /* 0x000000ff0f00720c */ /* 0x000fe20003f25070 */
[----:B------:R-:W-:-:S02]  /*0310*/  IMAD.U32 R4, RZ, RZ, UR4 ;  /* 0x00000004ff047e24 */ /* 0x000fc4000f8e00ff */
[----:B------:R-:W-:Y:S01]  /*0320*/  IMAD.U32 R5, RZ, RZ, UR5 ;  /* 0x00000005ff057e24 */ /* 0x000fe2000f8e00ff */
[----:B------:R-:W-:Y:S02]  /*0330*/  ISETP.NE.AND.EX P1, PT, RZ, RZ, PT, P1 ;  /* 0x000000ffff00720c */ /* 0x000fe40003f25310 */
[----:B------:R-:W-:Y:S01]  /*0340*/  ISETP.GT.U32.AND.EX P0, PT, R0, -0x1, PT, P0 ;  /* 0xffffffff0000780c */ /* 0x000fe20003f04100 */
[----:B------:R-:W-:-:S10]  /*0350*/  IMAD.MOV.U32 R0, RZ, RZ, R9 ;  /* 0x000000ffff007224 */ /* 0x000fd400078e0009 */
[----:B0-----:R-:W-:Y:S05]  /*0360*/  @!P1 BRA `(.L_x_17) ;  /* 0x00000000005c9947 */ /* 0x001fea0003800000 */
[----:B------:R-:W0:Y:S01]  /*0370*/  LDCU.64 UR4, c[0x0][0x3a0] ;  /* 0x00007400ff0477ac */ /* 0x000e220008000a00 */
[----:B------:R-:W-:Y:S01]  /*0380*/  IADD3 R7, P2, PT, R8, R15, RZ ;  /* 0x0000000f08077210 */ /* 0x000fe20007f5e0ff */
[----:B------:R-:W-:-:S04]  /*0390*/  IMAD.MOV.U32 R6, RZ, RZ, RZ ;  /* 0x000000ffff067224 */ /* 0x000fc800078e00ff */
[----:B------:R-:W-:Y:S01]  /*03a0*/  IMAD.X R0, R9, 0x1, R6, P2 ;  /* 0x0000000109007824 */ /* 0x000fe200010e0606 */
[----:B0-----:R-:W-:-:S04]  /*03b0*/  LEA R10, P1, R8, UR4, 0x3 ;  /* 0x00000004080a7c11 */ /* 0x001fc8000f8218ff */
[----:B------:R-:W-:-:S09]  /*03c0*/  LEA.HI.X R11, R8, UR5, R9, 0x3, P1 ;  /* 0x00000005080b7c11 */ /* 0x000fd200088f1c09 */
.L_x_18:
[----:B------:R-:W2:Y:S02]  /*03d0*/  LDG.E.64 R8, desc[UR6][R10.64] ;  /* 0x000000060a087981 */ /* 0x000ea4000c1e1b00 */
[----:B--2---:R-:W-:-:S04]  /*03e0*/  LEA R12, P1, R8, UR8, 0x3 ;  /* 0x00000008080c7c11 */ /* 0x004fc8000f8218ff */
[----:B------:R-:W-:-:S05]  /*03f0*/  LEA.HI.X R13, R8, UR9, R9, 0x3, P1 ;  /* 0x00000009080d7c11 */ /* 0x000fca00088f1c09 */
[----:B------:R-:W2:Y:S01]  /*0400*/  LDG.E.64 R8, desc[UR6][R12.64] ;  /* 0x000000060c087981 */ /* 0x000ea2000c1e1b00 */
[----:B------:R-:W-:Y:S01]  /*0410*/  IMAD.MOV.U32 R14, RZ, RZ, 0x1 ;  /* 0x00000001ff0e7424 */ /* 0x000fe200078e00ff */
[----:B------:R-:W-:-:S05]  /*0420*/  IADD3 R10, P2, PT, R10, 0x8, RZ ;  /* 0x000000080a0a7810 */ /* 0x000fca0007f5e0ff */
[----:B------:R-:W-:Y:S01]  /*0430*/  IMAD.X R11, RZ, RZ, R11, P2 ;  /* 0x000000ffff0b7224 */ /* 0x000fe200010e060b */
[----:B--2---:R-:W-:-:S04]  /*0440*/  ISETP.NE.U32.AND P1, PT, R8, -0x1, PT ;  /* 0xffffffff0800780c */ /* 0x004fc80003f25070 */
[----:B------:R-:W-:-:S13]  /*0450*/  ISETP.NE.AND.EX P1, PT, R9, -0x1, PT, P1 ;  /* 0xffffffff0900780c */ /* 0x000fda0003f25310 */
[----:B------:R-:W0:Y:S01]  /*0460*/  @!P1 LDC.64 R8, c[0x0][0x3a8] ;  /* 0x0000ea00ff089b82 */ /* 0x000e220000000a00 */
[----:B------:R1:W-:Y:S04]  /*0470*/  @!P1 STG.E.64 desc[UR6][R12.64], R4 ;  /* 0x000000040c009986 */ /* 0x0003e8000c101b06 */
[----:B0-----:R1:W-:Y:S01]  /*0480*/  @!P1 STG.E.U8 desc[UR6][R8.64], R14 ;  /* 0x0000000e08009986 */ /* 0x0013e2000c101106 */
[----:B------:R-:W-:-:S04]  /*0490*/  IADD3 R15, P1, PT, R15, -0x1, RZ ;  /* 0xffffffff0f0f7810 */ /* 0x000fc80007f3e0ff */
[----:B------:R-:W-:Y:S02]  /*04a0*/  IADD3.X R6, PT, PT, R6, -0x1, RZ, P1, !PT ;  /* 0xffffffff06067810 */ /* 0x000fe40000ffe4ff */
[----:B------:R-:W-:-:S04]  /*04b0*/  ISETP.NE.U32.AND P1, PT, R15, RZ, PT ;  /* 0x000000ff0f00720c */ /* 0x000fc80003f25070 */
[----:B------:R-:W-:-:S13]  /*04c0*/  ISETP.NE.AND.EX P1, PT, R6, RZ, PT, P1 ;  /* 0x000000ff0600720c */ /* 0x000fda0003f25310 */
[----:B-1----:R-:W-:Y:S05]  /*04d0*/  @P1 BRA `(.L_x_18) ;  /* 0xfffffffc00bc1947 */ /* 0x002fea000383ffff */
.L_x_17:
[----:B------:R-:W-:Y:S05]  /*04e0*/  BSYNC.RECONVERGENT B0 ;  /* 0x0000000000007941 */ /* 0x000fea0003800200 */
.L_x_16:
[----:B------:R-:W-:Y:S05]  /*04f0*/  @P0 EXIT ;  /* 0x000000000000094d */ /* 0x000fea0003800000 */
[----:B------:R-:W0:Y:S01]  /*0500*/  LDCU.64 UR4, c[0x0][0x3a0] ;  /* 0x00007400ff0477ac */ /* 0x000e220008000a00 */
[----:B------:R-:W1:Y:S01]  /*0510*/  LDCU.64 UR8, c[0x0][0x380] ;  /* 0x00007000ff0877ac */ /* 0x000e620008000a00 */
[----:B0-----:R-:W-:-:S04]  /*0520*/  LEA R8, P0, R7, UR4, 0x3 ;  /* 0x0000000407087c11 */ /* 0x001fc8000f8018ff */
[----:B------:R-:W-:Y:S02]  /*0530*/  IADD3 R8, P1, PT, R8, 0x10, RZ ;  /* 0x0000001008087810 */ /* 0x000fe40007f3e0ff */
[----:B------:R-:W-:-:S05]  /*0540*/  LEA.HI.X R9, R7, UR5, R0, 0x3, P0 ;  /* 0x0000000507097c11 */ /* 0x000fca00080f1c00 */
[----:B-1----:R-:W-:-:S07]  /*0550*/  IMAD.X R9, RZ, RZ, R9, P1 ;  /* 0x000000ffff097224 */ /* 0x002fce00008e0609 */
.L_x_19:
        /* <DEDUP_REMOVED lines=8> */
[----:B------:R-:W-:Y:S04]  /*05e0*/  @!P0 STG.E.64 desc[UR6][R12.64], R4 ;  /* 0x000000040c008986 */ /* 0x000fe8000c101b06 */
[----:B0-----:R-:W-:Y:S04]  /*05f0*/  @!P0 STG.E.U8 desc[UR6][R16.64], R6 ;  /* 0x0000000610008986 */ /* 0x001fe8000c101106 */
[----:B------:R-:W2:Y:S02]  /*0600*/  LDG.E.64 R10, desc[UR6][R8.64+-0x8] ;  /* 0xfffff806080a7981 */ /* 0x000ea4000c1e1b00 */
[----:B--2---:R-:W-:-:S04]  /*0610*/  LEA R14, P0, R10, UR8, 0x3 ;  /* 0x000000080a0e7c11 */ /* 0x004fc8000f8018ff */
[----:B------:R-:W-:-:S05]  /*0620*/  LEA.HI.X R15, R10, UR9, R11, 0x3, P0 ;  /* 0x000000090a0f7c11 */ /* 0x000fca00080f1c0b */
[----:B------:R-:W2:Y:S02]  /*0630*/  LDG.E.64 R10, desc[UR6][R14.64] ;  /* 0x000000060e0a7981 */ /* 0x000ea4000c1e1b00 */
[----:B--2---:R-:W-:-:S04]  /*0640*/  ISETP.NE.U32.AND P0, PT, R10, -0x1, PT ;  /* 0xffffffff0a00780c */ /* 0x004fc80003f05070 */
[----:B------:R-:W-:Y:S01]  /*0650*/  ISETP.NE.AND.EX P0, PT, R11, -0x1, PT, P0 ;  /* 0xffffffff0b00780c */ /* 0x000fe20003f05300 */
[----:B------:R-:W-:-:S12]  /*0660*/  IMAD.MOV.U32 R11, RZ, RZ, 0x1 ;  /* 0x00000001ff0b7424 */ /* 0x000fd800078e00ff */
[----:B------:R-:W0:Y:S01]  /*0670*/  @!P0 LDC.64 R18, c[0x0][0x3a8] ;  /* 0x0000ea00ff128b82 */ /* 0x000e220000000a00 */
[----:B------:R-:W-:Y:S04]  /*0680*/  @!P0 STG.E.64 desc[UR6][R14.64], R4 ;  /* 0x000000040e008986 */ /* 0x000fe8000c101b06 */
[----:B0-----:R0:W-:Y:S04]  /*0690*/  @!P0 STG.E.U8 desc[UR6][R18.64], R11 ;  /* 0x0000000b12008986 */ /* 0x0011e8000c101106 */
[----:B0-----:R-:W2:Y:S02]  /*06a0*/  LDG.E.64 R10, desc[UR6][R8.64] ;  /* 0x00000006080a7981 */ /* 0x001ea4000c1e1b00 */
[----:B--2---:R-:W-:-:S04]  /*06b0*/  LEA R12, P0, R10, UR8, 0x3 ;  /* 0x000000080a0c7c11 */ /* 0x004fc8000f8018ff */
[----:B------:R-:W-:-:S05]  /*06c0*/  LEA.HI.X R13, R10, UR9, R11, 0x3, P0 ;  /* 0x000000090a0d7c11 */ /* 0x000fca00080f1c0b */
[----:B------:R-:W2:Y:S02]  /*06d0*/  LDG.E.64 R10, desc[UR6][R12.64] ;  /* 0x000000060c0a7981 */ /* 0x000ea4000c1e1b00 */
[----:B--2---:R-:W-:-:S04]  /*06e0*/  ISETP.NE.U32.AND P0, PT, R10, -0x1, PT ;  /* 0xffffffff0a00780c */ /* 0x004fc80003f05070 */
[----:B------:R-:W-:-:S13]  /*06f0*/  ISETP.NE.AND.EX P0, PT, R11, -0x1, PT, P0 ;  /* 0xffffffff0b00780c */ /* 0x000fda0003f05300 */
[----:B------:R-:W0:Y:S01]  /*0700*/  @!P0 LDC.64 R16, c[0x0][0x3a8] ;  /* 0x0000ea00ff108b82 */ /* 0x000e220000000a00 */
[----:B------:R1:W-:Y:S04]  /*0710*/  @!P0 STG.E.64 desc[UR6][R12.64], R4 ;  /* 0x000000040c008986 */ /* 0x0003e8000c101b06 */
[----:B0-----:R0:W-:Y:S04]  /*0720*/  @!P0 STG.E.U8 desc[UR6][R16.64], R6 ;  /* 0x0000000610008986 */ /* 0x0011e8000c101106 */
        /* <DEDUP_REMOVED lines=9> */
[----:B------:R-:W2:Y:S01]  /*07c0*/  @!P0 LDC.64 R10, c[0x0][0x3a8] ;  /* 0x0000ea00ff0a8b82 */ /* 0x000ea20000000a00 */
[----:B-1----:R-:W-:Y:S01]  /*07d0*/  @!P0 PRMT R13, R18, 0x7610, R13 ;  /* 0x00007610120d8816 */ /* 0x002fe2000000000d */
[----:B------:R0:W-:Y:S04]  /*07e0*/  @!P0 STG.E.64 desc[UR6][R14.64], R4 ;  /* 0x000000040e008986 */ /* 0x0001e8000c101b06 */
[----:B--2---:R0:W-:Y:S01]  /*07f0*/  @!P0 STG.E.U8 desc[UR6][R10.64], R13 ;  /* 0x0000000d0a008986 */ /* 0x0041e2000c101106 */
[----:B------:R-:W-:-:S05]  /*0800*/  IADD3 R7, P0, PT, R7, 0x4, RZ ;  /* 0x0000000407077810 */ /* 0x000fca0007f1e0ff */
[----:B------:R-:W-:Y:S01]  /*0810*/  IMAD.X R0, RZ, RZ, R0, P0 ;  /* 0x000000ffff007224 */ /* 0x000fe200000e0600 */
[----:B------:R-:W-:-:S04]  /*0820*/  ISETP.GE.U32.AND P0, PT, R7, R2, PT ;  /* 0x000000020700720c */ /* 0x000fc80003f06070 */
[----:B------:R-:W-:-:S13]  /*0830*/  ISETP.GE.U32.AND.EX P0, PT, R0, R3, PT, P0 ;  /* 0x000000030000720c */ /* 0x000fda0003f06100 */
[----:B0-----:R-:W-:Y:S05]  /*0840*/  @!P0 BRA `(.L_x_19) ;  /* 0xfffffffc00448947 */ /* 0x001fea000383ffff */
[----:B------:R-:W-:Y:S05]  /*0850*/  EXIT ;  /* 0x000000000000794d */ /* 0x000fea0003800000 */
.L_x_20:
        /* <DEDUP_REMOVED lines=10> */
.L_x_23:


//--------------------- .nv.shared.reserved.0     --------------------------
	.section	.nv.shared.reserved.0,"aw",@nobits
	.weak		__nv_reservedSMEM_offset_0_alias
	.size		__nv_reservedSMEM_offset_0_alias, 0, 64
	.other		__nv_reservedSMEM_offset_0_alias,@"STO_CUDA_RESERVED_SHARED STV_DEFAULT"
__nv_reservedSMEM_offset_0_alias:
	.zero		0
	.zero		64


//--------------------- .nv.constant0._Z16bfsCoalesceChunkPmmmPKmS1_Pb --------------------------
	.section	.nv.constant0._Z16bfsCoalesceChunkPmmmPKmS1_Pb,"a",@progbits
	.sectionflags	@""
	.align	4
.nv.constant0._Z16bfsCoalesceChunkPmmmPKmS1_Pb:
	.zero		944


//--------------------- .nv.constant0._Z11bfsCoalescePmmmPKmS1_Pb --------------------------
	.section	.nv.constant0._Z11bfsCoalescePmmmPKmS1_Pb,"a",@progbits
	.sectionflags	@""
	.align	4
.nv.constant0._Z11bfsCoalescePmmmPKmS1_Pb:
	.zero		944


//--------------------- .nv.constant0._Z7bfsBasePmmmPKmS1_Pb --------------------------
	.section	.nv.constant0._Z7bfsBasePmmmPKmS1_Pb,"a",@progbits
	.sectionflags	@""
	.align	4
.nv.constant0._Z7bfsBasePmmmPKmS1_Pb:
	.zero		944


//--------------------- SYMBOLS --------------------------

	.type		.nv.reservedSmem.offset0,@object
	.size		.nv.reservedSmem.offset0,0x4
